	.headerflags	@"EF_CUDA_TEXMODE_UNIFIED EF_CUDA_64BIT_ADDRESS EF_CUDA_SM89 EF_CUDA_VIRTUAL_SM(EF_CUDA_SM89)"
	.elftype	@"ET_EXEC"


//--------------------- .nv.info                  --------------------------
	.section	.nv.info,"",@"SHT_CUDA_INFO"
	.align	4


	//----- nvinfo : EIATTR_REGCOUNT
	.align		4
        /*0000*/ 	.byte	0x04, 0x2f
        /*0002*/ 	.short	(.L_5 - .L_4)
	.align		4
.L_4:
        /*0004*/ 	.word	index@(triton__0d1d2d3d4d5d6d7d8de9de)
        /*0008*/ 	.word	0x00000039


	//----- nvinfo : EIATTR_MAX_STACK_SIZE
	.align		4
.L_5:
        /*000c*/ 	.byte	0x04, 0x23
        /*000e*/ 	.short	(.L_7 - .L_6)
	.align		4
.L_6:
        /*0010*/ 	.word	index@($__internal_0_$__cuda_sm70_shflsync_bfly)
        /*0014*/ 	.word	0x00000000


	//----- nvinfo : EIATTR_MIN_STACK_SIZE
	.align		4
.L_7:
        /*0018*/ 	.byte	0x04, 0x12
        /*001a*/ 	.short	(.L_9 - .L_8)
	.align		4
.L_8:
        /*001c*/ 	.word	index@($__internal_0_$__cuda_sm70_shflsync_bfly)
        /*0020*/ 	.word	0x00000000


	//----- nvinfo : EIATTR_FRAME_SIZE
	.align		4
.L_9:
        /*0024*/ 	.byte	0x04, 0x11
        /*0026*/ 	.short	(.L_11 - .L_10)
	.align		4
.L_10:
        /*0028*/ 	.word	index@($__internal_0_$__cuda_sm70_shflsync_bfly)
        /*002c*/ 	.word	0x00000000


	//----- nvinfo : EIATTR_MAX_STACK_SIZE
	.align		4
.L_11:
        /*0030*/ 	.byte	0x04, 0x23
        /*0032*/ 	.short	(.L_13 - .L_12)
	.align		4
.L_12:
        /*0034*/ 	.word	index@(triton__0d1d2d3d4d5d6d7d8de9de)
        /*0038*/ 	.word	0x00000000


	//----- nvinfo : EIATTR_MIN_STACK_SIZE
	.align		4
.L_13:
        /*003c*/ 	.byte	0x04, 0x12
        /*003e*/ 	.short	(.L_15 - .L_14)
	.align		4
.L_14:
        /*0040*/ 	.word	index@(triton__0d1d2d3d4d5d6d7d8de9de)
        /*0044*/ 	.word	0x00000000


	//----- nvinfo : EIATTR_FRAME_SIZE
	.align		4
.L_15:
        /*0048*/ 	.byte	0x04, 0x11
        /*004a*/ 	.short	(.L_17 - .L_16)
	.align		4
.L_16:
        /*004c*/ 	.word	index@(triton__0d1d2d3d4d5d6d7d8de9de)
        /*0050*/ 	.word	0x00000000
.L_17:


//--------------------- .nv.info.triton__0d1d2d3d4d5d6d7d8de9de --------------------------
	.section	.nv.info.triton__0d1d2d3d4d5d6d7d8de9de,"",@"SHT_CUDA_INFO"
	.align	4


	//----- nvinfo : EIATTR_CUDA_API_VERSION
	.align		4
        /*0000*/ 	.byte	0x04, 0x37
        /*0002*/ 	.short	(.L_19 - .L_18)
.L_18:
        /*0004*/ 	.word	0x0000007b


	//----- nvinfo : EIATTR_PARAM_CBANK
	.align		4
.L_19:
        /*0008*/ 	.byte	0x04, 0x0a
        /*000a*/ 	.short	(.L_21 - .L_20)
	.align		4
.L_20:
        /*000c*/ 	.word	index@(.nv.constant0.triton__0d1d2d3d4d5d6d7d8de9de)
        /*0010*/ 	.short	0x0160
        /*0012*/ 	.short	0x0048


	//----- nvinfo : EIATTR_CBANK_PARAM_SIZE
	.align		4
.L_21:
        /*0014*/ 	.byte	0x03, 0x19
        /*0016*/ 	.short	0x0048


	//----- nvinfo : EIATTR_KPARAM_INFO
	.align		4
        /*0018*/ 	.byte	0x04, 0x17
        /*001a*/ 	.short	(.L_23 - .L_22)
.L_22:
        /*001c*/ 	.word	0x00000000
        /*0020*/ 	.short	0x0009
        /*0022*/ 	.short	0x0044
        /*0024*/ 	.byte	0x00, 0xf0, 0x11, 0x00


	//----- nvinfo : EIATTR_KPARAM_INFO
	.align		4
.L_23:
        /*0028*/ 	.byte	0x04, 0x17
        /*002a*/ 	.short	(.L_25 - .L_24)
.L_24:
        /*002c*/ 	.word	0x00000000
        /*0030*/ 	.short	0x0008
        /*0032*/ 	.short	0x0040
        /*0034*/ 	.byte	0x00, 0xf0, 0x11, 0x00


	//----- nvinfo : EIATTR_KPARAM_INFO
	.align		4
.L_25:
        /*0038*/ 	.byte	0x04, 0x17
        /*003a*/ 	.short	(.L_27 - .L_26)
.L_26:
        /*003c*/ 	.word	0x00000000
        /*0040*/ 	.short	0x0007
        /*0042*/ 	.short	0x0038
        /*0044*/ 	.byte	0x00, 0xf0, 0x21, 0x00


	//----- nvinfo : EIATTR_KPARAM_INFO
	.align		4
.L_27:
        /*0048*/ 	.byte	0x04, 0x17
        /*004a*/ 	.short	(.L_29 - .L_28)
.L_28:
        /*004c*/ 	.word	0x00000000
        /*0050*/ 	.short	0x0006
        /*0052*/ 	.short	0x0030
        /*0054*/ 	.byte	0x00, 0xf0, 0x21, 0x00


	//----- nvinfo : EIATTR_KPARAM_INFO
	.align		4
.L_29:
        /*0058*/ 	.byte	0x04, 0x17
        /*005a*/ 	.short	(.L_31 - .L_30)
.L_30:
        /*005c*/ 	.word	0x00000000
        /*0060*/ 	.short	0x0005
        /*0062*/ 	.short	0x0028
        /*0064*/ 	.byte	0x00, 0xf0, 0x21, 0x00


	//----- nvinfo : EIATTR_KPARAM_INFO
	.align		4
.L_31:
        /*0068*/ 	.byte	0x04, 0x17
        /*006a*/ 	.short	(.L_33 - .L_32)
.L_32:
        /*006c*/ 	.word	0x00000000
        /*0070*/ 	.short	0x0004
        /*0072*/ 	.short	0x0020
        /*0074*/ 	.byte	0x00, 0xf0, 0x21, 0x00


	//----- nvinfo : EIATTR_KPARAM_INFO
	.align		4
.L_33:
        /*0078*/ 	.byte	0x04, 0x17
        /*007a*/ 	.short	(.L_35 - .L_34)
.L_34:
        /*007c*/ 	.word	0x00000000
        /*0080*/ 	.short	0x0003
        /*0082*/ 	.short	0x0018
        /*0084*/ 	.byte	0x00, 0xf0, 0x21, 0x00


	//----- nvinfo : EIATTR_KPARAM_INFO
	.align		4
.L_35:
        /*0088*/ 	.byte	0x04, 0x17
        /*008a*/ 	.short	(.L_37 - .L_36)
.L_36:
        /*008c*/ 	.word	0x00000000
        /*0090*/ 	.short	0x0002
        /*0092*/ 	.short	0x0010
        /*0094*/ 	.byte	0x00, 0xf0, 0x21, 0x00


	//----- nvinfo : EIATTR_KPARAM_INFO
	.align		4
.L_37:
        /*0098*/ 	.byte	0x04, 0x17
        /*009a*/ 	.short	(.L_39 - .L_38)
.L_38:
        /*009c*/ 	.word	0x00000000
        /*00a0*/ 	.short	0x0001
        /*00a2*/ 	.short	0x0008
        /*00a4*/ 	.byte	0x00, 0xf0, 0x21, 0x00


	//----- nvinfo : EIATTR_KPARAM_INFO
	.align		4
.L_39:
        /*00a8*/ 	.byte	0x04, 0x17
        /*00aa*/ 	.short	(.L_41 - .L_40)
.L_40:
        /*00ac*/ 	.word	0x00000000
        /*00b0*/ 	.short	0x0000
        /*00b2*/ 	.short	0x0000
        /*00b4*/ 	.byte	0x00, 0xf0, 0x21, 0x00


	//----- nvinfo : EIATTR_MAXREG_COUNT
	.align		4
.L_41:
        /*00b8*/ 	.byte	0x03, 0x1b
        /*00ba*/ 	.short	0x00ff


	//----- nvinfo : EIATTR_EXTERNS
	.align		4
        /*00bc*/ 	.byte	0x04, 0x0f
        /*00be*/ 	.short	(.L_43 - .L_42)


	//   ....[0]....
	.align		4
.L_42:
        /*00c0*/ 	.word	index@(__assertfail)


	//----- nvinfo : EIATTR_COOP_GROUP_MASK_REGIDS
	.align		4
.L_43:
        /*00c4*/ 	.byte	0x04, 0x29
        /*00c6*/ 	.short	(.L_45 - .L_44)


	//   ....[0]....
.L_44:
        /*00c8*/ 	.word	0xffffffff


	//   ....[1]....
        /*00cc*/ 	.word	0xffffffff


	//   ....[2]....
        /*00d0*/ 	.word	0xffffffff


	//   ....[3]....
        /*00d4*/ 	.word	0xffffffff


	//   ....[4]....
        /*00d8*/ 	.word	0xffffffff


	//   ....[5]....
        /*00dc*/ 	.word	0xffffffff


	//   ....[6]....
        /*00e0*/ 	.word	0xffffffff


	//   ....[7]....
        /*00e4*/ 	.word	0xffffffff


	//   ....[8]....
        /*00e8*/ 	.word	0xffffffff


	//   ....[9]....
        /*00ec*/ 	.word	0xffffffff


	//   ....[10]....
        /*00f0*/ 	.word	0xffffffff


	//   ....[11]....
        /*00f4*/ 	.word	0xffffffff


	//   ....[12]....
        /*00f8*/ 	.word	0xffffffff


	//   ....[13]....
        /*00fc*/ 	.word	0xffffffff


	//   ....[14]....
        /*0100*/ 	.word	0xffffffff


	//   ....[15]....
        /*0104*/ 	.word	0xffffffff


	//   ....[16]....
        /*0108*/ 	.word	0xffffffff


	//   ....[17]....
        /*010c*/ 	.word	0xffffffff


	//   ....[18]....
        /*0110*/ 	.word	0xffffffff


	//   ....[19]....
        /*0114*/ 	.word	0xffffffff


	//   ....[20]....
        /*0118*/ 	.word	0xffffffff


	//----- nvinfo : EIATTR_COOP_GROUP_INSTR_OFFSETS
	.align		4
.L_45:
        /*011c*/ 	.byte	0x04, 0x28
        /*011e*/ 	.short	(.L_47 - .L_46)


	//   ....[0]....
.L_46:
        /*0120*/ 	.word	0x00000430


	//   ....[1]....
        /*0124*/ 	.word	0x00000470


	//   ....[2]....
        /*0128*/ 	.word	0x00000490


	//   ....[3]....
        /*012c*/ 	.word	0x000004b0


	//   ....[4]....
        /*0130*/ 	.word	0x000004d0


	//   ....[5]....
        /*0134*/ 	.word	0x00000570


	//   ....[6]....
        /*0138*/ 	.word	0x00000590


	//   ....[7]....
        /*013c*/ 	.word	0x000005b0


	//   ....[8]....
        /*0140*/ 	.word	0x00000db0


	//   ....[9]....
        /*0144*/ 	.word	0x00000dd0


	//   ....[10]....
        /*0148*/ 	.word	0x00000df0


	//   ....[11]....
        /*014c*/ 	.word	0x00000e10


	//   ....[12]....
        /*0150*/ 	.word	0x00000e30


	//   ....[13]....
        /*0154*/ 	.word	0x00000f20


	//   ....[14]....
        /*0158*/ 	.word	0x00000f40


	//   ....[15]....
        /*015c*/ 	.word	0x00000f60


	//   ....[16]....
        /*0160*/ 	.word	0x00001610


	//   ....[17]....
        /*0164*/ 	.word	0x00001650


	//   ....[18]....
        /*0168*/ 	.word	0x00001690


	//   ....[19]....
        /*016c*/ 	.word	0x000016d0


	//   ....[20]....
        /*0170*/ 	.word	0x00001710


	//----- nvinfo : EIATTR_EXIT_INSTR_OFFSETS
	.align		4
.L_47:
        /*0174*/ 	.byte	0x04, 0x1c
        /*0176*/ 	.short	(.L_49 - .L_48)


	//   ....[0]....
.L_48:
        /*0178*/ 	.word	0x00001590


	//   ....[1]....
        /*017c*/ 	.word	0x000015b0


	//----- nvinfo : EIATTR_MAX_THREADS
	.align		4
.L_49:
        /*0180*/ 	.byte	0x04, 0x05
        /*0182*/ 	.short	(.L_51 - .L_50)
.L_50:
        /*0184*/ 	.word	0x00000100
        /*0188*/ 	.word	0x00000001
        /*018c*/ 	.word	0x00000001


	//----- nvinfo : EIATTR_CRS_STACK_SIZE
	.align		4
.L_51:
        /*0190*/ 	.byte	0x04, 0x1e
        /*0192*/ 	.short	(.L_53 - .L_52)
.L_52:
        /*0194*/ 	.word	0x00000000
.L_53:


//--------------------- .nv.rel.action            --------------------------
	.section	.nv.rel.action,"",@"SHT_CUDA_RELOCINFO"
	.align	8
	.sectionentsize	8
        /*0000*/ 	.byte	0x73, 0x00, 0x00, 0x00, 0x00, 0x00, 0x00, 0x00, 0x00, 0x00, 0x00, 0x11, 0x25, 0x00, 0x05, 0x36


//--------------------- .nv.constant0.triton__0d1d2d3d4d5d6d7d8de9de --------------------------
	.section	.nv.constant0.triton__0d1d2d3d4d5d6d7d8de9de,"a",@progbits
	.align	4
.nv.constant0.triton__0d1d2d3d4d5d6d7d8de9de:
	.zero		424


//--------------------- .text.triton__0d1d2d3d4d5d6d7d8de9de --------------------------
	.section	.text.triton__0d1d2d3d4d5d6d7d8de9de,"ax",@progbits
	.sectionflags	@"SHF_BARRIERS=1"
	.sectioninfo	@"SHI_REGISTERS=57"
	.align	128
        .global         triton__0d1d2d3d4d5d6d7d8de9de
        .type           triton__0d1d2d3d4d5d6d7d8de9de,@function
        .size           triton__0d1d2d3d4d5d6d7d8de9de,(.L_x_5 - triton__0d1d2d3d4d5d6d7d8de9de)
        .other          triton__0d1d2d3d4d5d6d7d8de9de,@"STO_CUDA_ENTRY STV_DEFAULT"
triton__0d1d2d3d4d5d6d7d8de9de:
.text.triton__0d1d2d3d4d5d6d7d8de9de:
[----:B------:R-:W-:-:S02]  /*0000*/  IMAD.MOV.U32 R1, RZ, RZ, c[0x0][0x28] ;  /* 0x00000a00ff017624 */ /* 0x000fc400078e00ff */
[----:B------:R-:W0:Y:S01]  /*0010*/  S2R R23, SR_TID.X ;  /* 0x0000000000177919 */ /* 0x000e220000002100 */
[----:B------:R-:W-:Y:S01]  /*0020*/  IMAD.MOV.U32 R11, RZ, RZ, 0x2 ;  /* 0x00000002ff0b7424 */ /* 0x000fe200078e00ff */
[----:B------:R-:W-:Y:S02]  /*0030*/  ULDC.64 UR36, c[0x0][0x118] ;  /* 0x0000460000247ab9 */ /* 0x000fe40000000a00 */
[----:B------:R-:W1:Y:S01]  /*0040*/  S2R R0, SR_CTAID.X ;  /* 0x0000000000007919 */ /* 0x000e620000002500 */
[----:B0-----:R-:W-:-:S04]  /*0050*/  SHF.L.U32 R44, R23, 0x2, RZ ;  /* 0x00000002172c7819 */ /* 0x001fc800000006ff */
[----:B------:R-:W-:-:S04]  /*0060*/  LOP3.LUT R44, R44, 0x3fc, RZ, 0xc0, !PT ;  /* 0x000003fc2c2c7812 */ /* 0x000fc800078ec0ff */
[----:B------:R-:W-:Y:S01]  /*0070*/  LOP3.LUT R31, R44, 0x800, RZ, 0xfc, !PT ;  /* 0x000008002c1f7812 */ /* 0x000fe200078efcff */
[----:B-1----:R-:W-:-:S03]  /*0080*/  IMAD R38, R0, 0x900, R44 ;  /* 0x0000090000267824 */ /* 0x002fc600078e022c */
[----:B------:R-:W-:Y:S01]  /*0090*/  ISETP.GE.U32.AND P0, PT, R31, 0x900, PT ;  /* 0x000009001f00780c */ /* 0x000fe20003f06070 */
[C---:B------:R-:W-:Y:S01]  /*00a0*/  IMAD.WIDE R6, R38.reuse, R11, c[0x0][0x160] ;  /* 0x0000580026067625 */ /* 0x040fe200078e020b */
[----:B------:R-:W-:-:S05]  /*00b0*/  IADD3 R36, R38, 0x400, RZ ;  /* 0x0000040026247810 */ /* 0x000fca0007ffe0ff */
[-C--:B------:R-:W-:Y:S01]  /*00c0*/  IMAD.WIDE R8, R36, R11.reuse, c[0x0][0x160] ;  /* 0x0000580024087625 */ /* 0x080fe200078e020b */
[----:B------:R-:W2:Y:S03]  /*00d0*/  LDG.E.EL.64 R6, [R6.64] ;  /* 0x0000002406067981 */ /* 0x000ea6000c2e1b00 */
[----:B------:R-:W-:Y:S02]  /*00e0*/  IMAD R30, R0, 0x900, R31 ;  /* 0x00000900001e7824 */ /* 0x000fe400078e021f */
[----:B------:R-:W3:Y:S01]  /*00f0*/  LDG.E.EL.64 R8, [R8.64] ;  /* 0x0000002408087981 */ /* 0x000ee2000c2e1b00 */
[----:B------:R-:W-:Y:S01]  /*0100*/  CS2R R4, SRZ ;  /* 0x0000000000047805 */ /* 0x000fe2000001ff00 */
[----:B------:R-:W-:Y:S01]  /*0110*/  IMAD.WIDE R10, R30, R11, c[0x0][0x160] ;  /* 0x000058001e0a7625 */ /* 0x000fe200078e020b */
[----:B------:R-:W-:-:S04]  /*0120*/  P2R R3, PR, RZ, 0x1 ;  /* 0x00000001ff037803 */ /* 0x000fc80000000000 */
[----:B------:R-:W4:Y:S01]  /*0130*/  @!P0 LDG.E.EL.64 R4, [R10.64] ;  /* 0x000000240a048981 */ /* 0x000f22000c2e1b00 */
[----:B------:R-:W-:Y:S02]  /*0140*/  LOP3.LUT P1, RZ, R23, 0x1f, RZ, 0xc0, !PT ;  /* 0x0000001f17ff7812 */ /* 0x000fe4000782c0ff */
[C---:B--2---:R-:W-:Y:S01]  /*0150*/  PRMT R3, R6.reuse, 0x7632, R3 ;  /* 0x0000763206037816 */ /* 0x044fe20000000003 */
[----:B------:R-:W-:Y:S01]  /*0160*/  IMAD.U32 R12, R6, 0x10000, RZ ;  /* 0x00010000060c7824 */ /* 0x000fe200078e00ff */
[C---:B------:R-:W-:Y:S02]  /*0170*/  SHF.L.U32 R6, R7.reuse, 0x10, RZ ;  /* 0x0000001007067819 */ /* 0x040fe400000006ff */
[----:B------:R-:W-:Y:S01]  /*0180*/  PRMT R7, R7, 0x7632, R7 ;  /* 0x0000763207077816 */ /* 0x000fe20000000007 */
[----:B------:R-:W-:Y:S01]  /*0190*/  IMAD.U32 R3, R3, 0x10000, RZ ;  /* 0x0001000003037824 */ /* 0x000fe200078e00ff */
[C---:B---3--:R-:W-:Y:S02]  /*01a0*/  PRMT R13, R8.reuse, 0x7632, R13 ;  /* 0x00007632080d7816 */ /* 0x048fe4000000000d */
[----:B------:R-:W-:-:S02]  /*01b0*/  SHF.L.U32 R14, R8, 0x10, RZ ;  /* 0x00000010080e7819 */ /* 0x000fc400000006ff */
[----:B------:R-:W-:Y:S01]  /*01c0*/  SHF.L.U32 R15, R9, 0x10, RZ ;  /* 0x00000010090f7819 */ /* 0x000fe200000006ff */
[----:B------:R-:W-:Y:S01]  /*01d0*/  IMAD.U32 R13, R13, 0x10000, RZ ;  /* 0x000100000d0d7824 */ /* 0x000fe200078e00ff */
[----:B----4-:R-:W-:Y:S01]  /*01e0*/  SEL R4, R4, RZ, !P0 ;  /* 0x000000ff04047207 */ /* 0x010fe20004000000 */
[----:B------:R-:W-:Y:S01]  /*01f0*/  FMUL R17, R14, R14 ;  /* 0x0000000e0e117220 */ /* 0x000fe20000400000 */
[----:B------:R-:W-:Y:S01]  /*0200*/  SEL R5, R5, RZ, !P0 ;  /* 0x000000ff05057207 */ /* 0x000fe20004000000 */
[----:B------:R-:W-:Y:S01]  /*0210*/  FMUL R8, R13, R13 ;  /* 0x0000000d0d087220 */ /* 0x000fe20000400000 */
[----:B------:R-:W-:Y:S01]  /*0220*/  FMUL R15, R15, R15 ;  /* 0x0000000f0f0f7220 */ /* 0x000fe20000400000 */
[----:B------:R-:W-:Y:S01]  /*0230*/  PRMT R9, R9, 0x7632, R9 ;  /* 0x0000763209097816 */ /* 0x000fe20000000009 */
[----:B------:R-:W-:Y:S01]  /*0240*/  FFMA R17, R12, R12, R17 ;  /* 0x0000000c0c117223 */ /* 0x000fe20000000011 */
[----:B------:R-:W-:Y:S01]  /*0250*/  FFMA R8, R3, R3, R8 ;  /* 0x0000000303087223 */ /* 0x000fe20000000008 */
[----:B------:R-:W-:Y:S01]  /*0260*/  PRMT R3, R4, 0x7632, R3 ;  /* 0x0000763204037816 */ /* 0x000fe20000000003 */
[----:B------:R-:W-:Y:S01]  /*0270*/  FFMA R15, R6, R6, R15 ;  /* 0x00000006060f7223 */ /* 0x000fe2000000000f */
[----:B------:R-:W-:-:S02]  /*0280*/  SHF.L.U32 R4, R4, 0x10, RZ ;  /* 0x0000001004047819 */ /* 0x000fc400000006ff */
[----:B------:R-:W-:Y:S01]  /*0290*/  SHF.L.U32 R9, R9, 0x10, RZ ;  /* 0x0000001009097819 */ /* 0x000fe200000006ff */
[----:B------:R-:W-:Y:S01]  /*02a0*/  IMAD.U32 R6, R3, 0x10000, RZ ;  /* 0x0001000003067824 */ /* 0x000fe200078e00ff */
[C---:B------:R-:W-:Y:S01]  /*02b0*/  PRMT R3, R5.reuse, 0x7632, R3 ;  /* 0x0000763205037816 */ /* 0x040fe20000000003 */
[----:B------:R-:W-:Y:S01]  /*02c0*/  IMAD.U32 R5, R5, 0x10000, RZ ;  /* 0x0001000005057824 */ /* 0x000fe200078e00ff */
[----:B------:R-:W-:Y:S01]  /*02d0*/  FMUL R4, R4, R4 ;  /* 0x0000000404047220 */ /* 0x000fe20000400000 */
[----:B------:R-:W-:Y:S01]  /*02e0*/  FMUL R6, R6, R6 ;  /* 0x0000000606067220 */ /* 0x000fe20000400000 */
[----:B------:R-:W-:Y:S01]  /*02f0*/  SHF.L.U32 R7, R7, 0x10, RZ ;  /* 0x0000001007077819 */ /* 0x000fe200000006ff */
[----:B------:R-:W-:Y:S01]  /*0300*/  IMAD.U32 R3, R3, 0x10000, RZ ;  /* 0x0001000003037824 */ /* 0x000fe200078e00ff */
[----:B------:R-:W-:Y:S01]  /*0310*/  FMUL R10, R5, R5 ;  /* 0x00000005050a7220 */ /* 0x000fe20000400000 */
[----:B------:R-:W-:Y:S02]  /*0320*/  FSEL R4, R4, -RZ, !P0 ;  /* 0x800000ff04047208 */ /* 0x000fe40004000000 */
[----:B------:R-:W-:Y:S01]  /*0330*/  FSEL R5, R6, -RZ, !P0 ;  /* 0x800000ff06057208 */ /* 0x000fe20004000000 */
[----:B------:R-:W-:Y:S01]  /*0340*/  FMUL R3, R3, R3 ;  /* 0x0000000303037220 */ /* 0x000fe20000400000 */
[----:B------:R-:W-:Y:S01]  /*0350*/  FSEL R10, R10, -RZ, !P0 ;  /* 0x800000ff0a0a7208 */ /* 0x000fe20004000000 */
[----:B------:R-:W-:Y:S01]  /*0360*/  FMUL R6, R9, R9 ;  /* 0x0000000909067220 */ /* 0x000fe20000400000 */
[----:B------:R-:W-:Y:S01]  /*0370*/  FADD R4, R17, R4 ;  /* 0x0000000411047221 */ /* 0x000fe20000000000 */
[----:B------:R-:W-:Y:S01]  /*0380*/  FADD R5, R8, R5 ;  /* 0x0000000508057221 */ /* 0x000fe20000000000 */
[----:B------:R-:W-:Y:S01]  /*0390*/  FSEL R3, R3, -RZ, !P0 ;  /* 0x800000ff03037208 */ /* 0x000fe20004000000 */
[----:B------:R-:W-:Y:S01]  /*03a0*/  FFMA R6, R7, R7, R6 ;  /* 0x0000000707067223 */ /* 0x000fe20000000006 */
[----:B------:R-:W-:Y:S01]  /*03b0*/  FADD R10, R15, R10 ;  /* 0x0000000a0f0a7221 */ /* 0x000fe20000000000 */
[----:B------:R-:W-:Y:S01]  /*03c0*/  FADD R5, R5, R4 ;  /* 0x0000000405057221 */ /* 0x000fe20000000000 */
[----:B------:R-:W-:Y:S01]  /*03d0*/  ISETP.GE.AND P0, PT, R23, 0x8, PT ;  /* 0x000000081700780c */ /* 0x000fe20003f06270 */
[----:B------:R-:W-:Y:S01]  /*03e0*/  FADD R3, R6, R3 ;  /* 0x0000000306037221 */ /* 0x000fe20000000000 */
[----:B------:R-:W-:Y:S01]  /*03f0*/  SHF.R.U32.HI R9, RZ, 0x3, R23 ;  /* 0x00000003ff097819 */ /* 0x000fe20000011617 */
[----:B------:R-:W-:-:S03]  /*0400*/  FADD R10, R10, R5 ;  /* 0x000000050a0a7221 */ /* 0x000fc60000000000 */
[----:B------:R-:W-:Y:S01]  /*0410*/  LOP3.LUT R9, R9, 0x1c, RZ, 0xc0, !PT ;  /* 0x0000001c09097812 */ /* 0x000fe200078ec0ff */
[----:B------:R-:W-:-:S05]  /*0420*/  FADD R3, R3, R10 ;  /* 0x0000000a03037221 */ /* 0x000fca0000000000 */
[----:B------:R-:W0:Y:S02]  /*0430*/  SHFL.BFLY PT, R4, R3, 0x10, 0x1f ;  /* 0x0e001f0003047f89 */ /* 0x000e2400000e0000 */
[----:B0-----:R-:W-:Y:S01]  /*0440*/  FADD R4, R3, R4 ;  /* 0x0000000403047221 */ /* 0x001fe20000000000 */
[----:B------:R-:W-:Y:S02]  /*0450*/  P2R R3, PR, RZ, 0x2 ;  /* 0x00000002ff037803 */ /* 0x000fe40000000000 */
[----:B------:R-:W-:Y:S02]  /*0460*/  P2R R3, PR, RZ, 0x1 ;  /* 0x00000001ff037803 */ /* 0x000fe40000000000 */
[----:B------:R-:W0:Y:S02]  /*0470*/  SHFL.BFLY PT, R5, R4, 0x8, 0x1f ;  /* 0x0d001f0004057f89 */ /* 0x000e2400000e0000 */
[----:B0-----:R-:W-:-:S05]  /*0480*/  FADD R5, R4, R5 ;  /* 0x0000000504057221 */ /* 0x001fca0000000000 */
[----:B------:R-:W0:Y:S02]  /*0490*/  SHFL.BFLY PT, R6, R5, 0x4, 0x1f ;  /* 0x0c801f0005067f89 */ /* 0x000e2400000e0000 */
[----:B0-----:R-:W-:-:S05]  /*04a0*/  FADD R6, R5, R6 ;  /* 0x0000000605067221 */ /* 0x001fca0000000000 */
[----:B------:R-:W0:Y:S02]  /*04b0*/  SHFL.BFLY PT, R7, R6, 0x2, 0x1f ;  /* 0x0c401f0006077f89 */ /* 0x000e2400000e0000 */
[----:B0-----:R-:W-:-:S05]  /*04c0*/  FADD R7, R6, R7 ;  /* 0x0000000706077221 */ /* 0x001fca0000000000 */
[----:B------:R-:W0:Y:S02]  /*04d0*/  SHFL.BFLY PT, R8, R7, 0x1, 0x1f ;  /* 0x0c201f0007087f89 */ /* 0x000e2400000e0000 */
[----:B0-----:R-:W-:Y:S01]  /*04e0*/  FADD R8, R7, R8 ;  /* 0x0000000807087221 */ /* 0x001fe20000000000 */
[----:B------:R-:W-:-:S04]  /*04f0*/  MOV R7, 0x8 ;  /* 0x0000000800077802 */ /* 0x000fc80000000f00 */
[----:B------:R-:W-:Y:S04]  /*0500*/  @!P1 STS [R9], R8 ;  /* 0x0000000809009388 */ /* 0x000fe80000000800 */
[----:B------:R-:W-:Y:S06]  /*0510*/  BAR.SYNC 0x0 ;  /* 0x0000000000007b1d */ /* 0x000fec0000000000 */
[----:B------:R-:W0:Y:S01]  /*0520*/  @!P0 LDS R2, [R23.X4] ;  /* 0x0000000017028984 */ /* 0x000e220000004800 */
[----:B------:R-:W-:-:S04]  /*0530*/  LOP3.LUT P0, RZ, R23, 0x7, RZ, 0xc0, !PT ;  /* 0x0000000717ff7812 */ /* 0x000fc8000780c0ff */
[----:B------:R-:W-:Y:S01]  /*0540*/  ISETP.LT.AND P1, PT, R23, 0x8, !P0 ;  /* 0x000000081700780c */ /* 0x000fe20004721270 */
[----:B------:R-:W-:-:S03]  /*0550*/  IMAD.MOV.U32 R11, RZ, RZ, 0x39e38e39 ;  /* 0x39e38e39ff0b7424 */ /* 0x000fc600078e00ff */
[----:B------:R-:W-:Y:S01]  /*0560*/  P2R R37, PR, RZ, 0x2 ;  /* 0x00000002ff257803 */ /* 0x000fe20000000000 */
[----:B0-----:R-:W0:Y:S02]  /*0570*/  SHFL.BFLY PT, R3, R2, 0x4, 0x1f ;  /* 0x0c801f0002037f89 */ /* 0x001e2400000e0000 */
[----:B0-----:R-:W-:-:S05]  /*0580*/  FADD R3, R2, R3 ;  /* 0x0000000302037221 */ /* 0x001fca0000000000 */
[----:B------:R-:W0:Y:S02]  /*0590*/  SHFL.BFLY PT, R4, R3, 0x2, 0x1f ;  /* 0x0c401f0003047f89 */ /* 0x000e2400000e0000 */
[----:B0-----:R-:W-:-:S05]  /*05a0*/  FADD R6, R3, R4 ;  /* 0x0000000403067221 */ /* 0x001fca0000000000 */
[----:B------:R-:W0:Y:S02]  /*05b0*/  SHFL.BFLY PT, R5, R6, 0x1, 0x1f ;  /* 0x0c201f0006057f89 */ /* 0x000e2400000e0000 */
[----:B0-----:R-:W-:Y:S01]  /*05c0*/  FADD R8, R6, R5 ;  /* 0x0000000506087221 */ /* 0x001fe20000000000 */
[----:B------:R-:W-:-:S04]  /*05d0*/  IMAD.WIDE R4, R0, R7, c[0x0][0x170] ;  /* 0x00005c0000047625 */ /* 0x000fc800078e0207 */
[----:B------:R-:W-:Y:S04]  /*05e0*/  @P1 STS [R23.X4], R8 ;  /* 0x0000000817001388 */ /* 0x000fe80000004800 */
[----:B------:R-:W-:Y:S06]  /*05f0*/  BAR.SYNC 0x0 ;  /* 0x0000000000007b1d */ /* 0x000fec0000000000 */
[----:B------:R-:W2:Y:S01]  /*0600*/  LDG.E.EL.64 R4, [R4.64] ;  /* 0x0000002404047981 */ /* 0x000ea2000c2e1b00 */
[----:B------:R-:W-:Y:S01]  /*0610*/  LOP3.LUT R7, R23, 0xff, RZ, 0xc0, !PT ;  /* 0x000000ff17077812 */ /* 0x000fe200078ec0ff */
[----:B------:R-:W-:Y:S01]  /*0620*/  IMAD.MOV.U32 R29, RZ, RZ, RZ ;  /* 0x000000ffff1d7224 */ /* 0x000fe200078e00ff */
[----:B------:R-:W-:Y:S01]  /*0630*/  CS2R R26, SRZ ;  /* 0x00000000001a7805 */ /* 0x000fe2000001ff00 */
[----:B------:R-:W0:Y:S01]  /*0640*/  LDS R0, [RZ] ;  /* 0x00000000ff007984 */ /* 0x000e220000000800 */
[----:B------:R-:W-:Y:S01]  /*0650*/  CS2R R24, SRZ ;  /* 0x0000000000187805 */ /* 0x000fe2000001ff00 */
[----:B------:R-:W-:Y:S01]  /*0660*/  IMAD.WIDE.U32 R6, R7, 0x10, RZ ;  /* 0x0000001007067825 */ /* 0x000fe200078e00ff */
[----:B0-----:R-:W-:-:S04]  /*0670*/  FFMA R0, R0, R11, 9.9999997473787516356e-06 ;  /* 0x3727c5ac00007423 */ /* 0x001fc8000000000b */
[----:B------:R0:W1:Y:S01]  /*0680*/  MUFU.RSQ R28, R0 ;  /* 0x00000000001c7308 */ /* 0x0000620000001400 */
[----:B--2---:R-:W-:Y:S02]  /*0690*/  IADD3 R3, P1, R4, 0x46600, RZ ;  /* 0x0004660004037810 */ /* 0x004fe40007f3e0ff */
[----:B------:R-:W-:Y:S02]  /*06a0*/  ISETP.GE.AND P0, PT, R5, RZ, PT ;  /* 0x000000ff0500720c */ /* 0x000fe40003f06270 */
[-C--:B------:R-:W-:Y:S02]  /*06b0*/  IADD3.X R9, RZ, R5.reuse, RZ, P1, !PT ;  /* 0x00000005ff097210 */ /* 0x080fe40000ffe4ff */
[----:B------:R-:W-:Y:S02]  /*06c0*/  SEL R16, R3, R4, !P0 ;  /* 0x0000000403107207 */ /* 0x000fe40004000000 */
[----:B------:R-:W-:Y:S02]  /*06d0*/  SEL R2, R9, R5, !P0 ;  /* 0x0000000509027207 */ /* 0x000fe40004000000 */
[----:B------:R-:W-:Y:S01]  /*06e0*/  IADD3 R22, P1, R6, c[0x0][0x168], RZ ;  /* 0x00005a0006167a10 */ /* 0x000fe20007f3e0ff */
[----:B------:R-:W-:-:S03]  /*06f0*/  IMAD.WIDE.U32 R4, R16, 0x2400, R6 ;  /* 0x0000240010047825 */ /* 0x000fc600078e0006 */
[----:B------:R-:W-:Y:S01]  /*0700*/  IADD3.X R19, R7, c[0x0][0x16c], RZ, P1, !PT ;  /* 0x00005b0007137a10 */ /* 0x000fe20000ffe4ff */
[----:B------:R-:W-:Y:S01]  /*0710*/  IMAD R17, R2, 0x2400, RZ ;  /* 0x0000240002117824 */ /* 0x000fe200078e02ff */
[----:B------:R-:W-:-:S04]  /*0720*/  IADD3 R18, P0, R4, c[0x0][0x178], RZ ;  /* 0x00005e0004127a10 */ /* 0x000fc80007f1e0ff */
[----:B01----:R-:W-:-:S02]  /*0730*/  IADD3.X R17, R5, c[0x0][0x17c], R17, P0, !PT ;  /* 0x00005f0005117a10 */ /* 0x003fc400007fe411 */
.L_x_1:
[----:B------:R-:W-:Y:S01]  /*0740*/  IADD3 R0, R44, R27, RZ ;  /* 0x0000001b2c007210 */ /* 0x000fe20007ffe0ff */
[----:B------:R-:W-:Y:S01]  /*0750*/  IMAD.IADD R39, R38, 0x1, R27 ;  /* 0x0000000126277824 */ /* 0x000fe200078e021b */
[----:B------:R-:W-:Y:S01]  /*0760*/  MOV R12, 0x2 ;  /* 0x00000002000c7802 */ /* 0x000fe20000000f00 */
[----:B0-----:R-:W-:Y:S01]  /*0770*/  CS2R R8, SRZ ;  /* 0x0000000000087805 */ /* 0x001fe2000001ff00 */
[----:B------:R-:W-:Y:S01]  /*0780*/  ISETP.GE.U32.AND P1, PT, R0, 0x900, PT ;  /* 0x000009000000780c */ /* 0x000fe20003f26070 */
[----:B------:R-:W-:Y:S01]  /*0790*/  CS2R R4, SRZ ;  /* 0x0000000000047805 */ /* 0x000fe2000001ff00 */
[----:B------:R-:W-:Y:S01]  /*07a0*/  CS2R R6, SRZ ;  /* 0x0000000000067805 */ /* 0x000fe2000001ff00 */
[----:B------:R-:W-:Y:S01]  /*07b0*/  IMAD.WIDE R12, R39, R12, c[0x0][0x160] ;  /* 0x00005800270c7625 */ /* 0x000fe200078e020c */
[----:B------:R-:W-:Y:S02]  /*07c0*/  ISETP.GE.U32.AND P0, PT, R16, 0x46600, PT ;  /* 0x000466001000780c */ /* 0x000fe40003f06070 */
[----:B------:R-:W-:-:S02]  /*07d0*/  IADD3 R27, R27, 0x400, RZ ;  /* 0x000004001b1b7810 */ /* 0x000fc40007ffe0ff */
[----:B------:R-:W-:-:S05]  /*07e0*/  P2R R53, PR, RZ, 0x2 ;  /* 0x00000002ff357803 */ /* 0x000fca0000000000 */
[----:B------:R-:W2:Y:S01]  /*07f0*/  @!P1 LDG.E.EF.64 R8, [R12.64] ;  /* 0x000000240c089981 */ /* 0x000ea2000c0e1b00 */
[----:B------:R-:W-:Y:S01]  /*0800*/  @!P1 IMAD.MOV.U32 R10, RZ, RZ, R22 ;  /* 0x000000ffff0a9224 */ /* 0x000fe200078e0016 */
[----:B------:R-:W-:-:S05]  /*0810*/  @!P1 MOV R11, R19 ;  /* 0x00000013000b9202 */ /* 0x000fca0000000f00 */
[----:B------:R-:W3:Y:S01]  /*0820*/  @!P1 LDG.E.EL.128 R4, [R10.64] ;  /* 0x000000240a049981 */ /* 0x000ee2000c2e1d00 */
[----:B------:R-:W-:Y:S02]  /*0830*/  ISETP.GE.U32.AND.EX P0, PT, R2, RZ, PT, P0 ;  /* 0x000000ff0200720c */ /* 0x000fe40003f06100 */
[----:B--2---:R-:W-:Y:S02]  /*0840*/  SEL R8, R8, RZ, !P1 ;  /* 0x000000ff08087207 */ /* 0x004fe40004800000 */
[----:B------:R-:W-:Y:S02]  /*0850*/  SEL R9, R9, RZ, !P1 ;  /* 0x000000ff09097207 */ /* 0x000fe40004800000 */
[C---:B------:R-:W-:Y:S02]  /*0860*/  PRMT R0, R8.reuse, 0x7632, R0 ;  /* 0x0000763208007816 */ /* 0x040fe40000000000 */
[----:B------:R-:W-:Y:S02]  /*0870*/  PRMT R3, R9, 0x7632, R3 ;  /* 0x0000763209037816 */ /* 0x000fe40000000003 */
[----:B---3--:R-:W-:Y:S01]  /*0880*/  SEL R7, R7, RZ, !P1 ;  /* 0x000000ff07077207 */ /* 0x008fe20004800000 */
[----:B------:R-:W-:Y:S01]  /*0890*/  IMAD.U32 R11, R8, 0x10000, RZ ;  /* 0x00010000080b7824 */ /* 0x000fe200078e00ff */
[----:B------:R-:W-:Y:S01]  /*08a0*/  SEL R6, R6, RZ, !P1 ;  /* 0x000000ff06067207 */ /* 0x000fe20004800000 */
[----:B------:R-:W-:Y:S01]  /*08b0*/  IMAD.U32 R47, R0, 0x10000, RZ ;  /* 0x00010000002f7824 */ /* 0x000fe200078e00ff */
[----:B------:R-:W-:-:S02]  /*08c0*/  SEL R5, R5, RZ, !P1 ;  /* 0x000000ff05057207 */ /* 0x000fc40004800000 */
[----:B------:R-:W-:Y:S02]  /*08d0*/  SEL R4, R4, RZ, !P1 ;  /* 0x000000ff04047207 */ /* 0x000fe40004800000 */
[----:B------:R-:W-:Y:S02]  /*08e0*/  SHF.L.U32 R9, R9, 0x10, RZ ;  /* 0x0000001009097819 */ /* 0x000fe400000006ff */
[----:B------:R-:W-:Y:S01]  /*08f0*/  SHF.L.U32 R45, R3, 0x10, RZ ;  /* 0x00000010032d7819 */ /* 0x000fe200000006ff */
[----:B------:R-:W-:Y:S01]  /*0900*/  FADD R8, R7, 1 ;  /* 0x3f80000007087421 */ /* 0x000fe20000000000 */
[----:B------:R-:W-:Y:S01]  /*0910*/  ISETP.GE.U32.AND P1, PT, R27, 0x900, PT ;  /* 0x000009001b00780c */ /* 0x000fe20003f26070 */
[C---:B------:R-:W-:Y:S01]  /*0920*/  FMUL R52, R28.reuse, R11 ;  /* 0x0000000b1c347220 */ /* 0x040fe20000400000 */
[----:B------:R-:W-:Y:S01]  /*0930*/  FMUL R46, R28, R9 ;  /* 0x000000091c2e7220 */ /* 0x000fe20000400000 */
[----:B------:R-:W-:Y:S01]  /*0940*/  FADD R7, R6, 1 ;  /* 0x3f80000006077421 */ /* 0x000fe20000000000 */
[----:B------:R-:W-:Y:S01]  /*0950*/  FADD R0, R5, 1 ;  /* 0x3f80000005007421 */ /* 0x000fe20000000000 */
[----:B------:R-:W-:Y:S01]  /*0960*/  FADD R3, R4, 1 ;  /* 0x3f80000004037421 */ /* 0x000fe20000000000 */
[C---:B------:R-:W-:Y:S01]  /*0970*/  FMUL R45, R28.reuse, R45 ;  /* 0x0000002d1c2d7220 */ /* 0x040fe20000400000 */
[----:B------:R-:W-:Y:S01]  /*0980*/  FMUL R47, R28, R47 ;  /* 0x0000002f1c2f7220 */ /* 0x000fe20000400000 */
[----:B------:R-:W-:Y:S01]  /*0990*/  P2R R54, PR, RZ, 0x2 ;  /* 0x00000002ff367803 */ /* 0x000fe20000000000 */
[----:B------:R-:W-:Y:S01]  /*09a0*/  FMUL R46, R46, R7 ;  /* 0x000000072e2e7220 */ /* 0x000fe20000400000 */
[----:B------:R-:W-:Y:S01]  /*09b0*/  FMUL R52, R52, R3 ;  /* 0x0000000334347220 */ /* 0x000fe20000400000 */
[----:B------:R-:W-:Y:S01]  /*09c0*/  FMUL R45, R45, R8 ;  /* 0x000000082d2d7220 */ /* 0x000fe20000400000 */
[----:B------:R-:W-:Y:S01]  /*09d0*/  FMUL R47, R47, R0 ;  /* 0x000000002f2f7220 */ /* 0x000fe20000400000 */
[----:B------:R-:W-:Y:S05]  /*09e0*/  @!P0 BRA `(.L_x_0) ;  /* 0x0000012000008947 */ /* 0x000fea0003800000 */
[----:B------:R-:W-:Y:S01]  /*09f0*/  UMOV UR8, 32@lo(assertMessage_0) ;  /* 0x0000000000087882 */ /* 0x000fe20000000000 */
[----:B------:R-:W-:Y:S01]  /*0a00*/  IMAD.MOV.U32 R8, RZ, RZ, 0x764 ;  /* 0x00000764ff087424 */ /* 0x000fe200078e00ff */
[----:B------:R-:W-:Y:S01]  /*0a10*/  UMOV UR9, 32@hi(assertMessage_0) ;  /* 0x0000000000097882 */ /* 0x000fe20000000000 */
[----:B------:R-:W-:Y:S01]  /*0a20*/  MOV R12, 0x1 ;  /* 0x00000001000c7802 */ /* 0x000fe20000000f00 */
[----:B------:R-:W-:Y:S01]  /*0a30*/  UMOV UR6, 32@lo(assertFile_0) ;  /* 0x0000000000067882 */ /* 0x000fe20000000000 */
[----:B------:R-:W-:Y:S01]  /*0a40*/  IMAD.MOV.U32 R13, RZ, RZ, RZ ;  /* 0x000000ffff0d7224 */ /* 0x000fe200078e00ff */
[----:B------:R-:W-:Y:S01]  /*0a50*/  UMOV UR7, 32@hi(assertFile_0) ;  /* 0x0000000000077882 */ /* 0x000fe20000000000 */
[----:B------:R-:W-:Y:S01]  /*0a60*/  MOV R4, UR8 ;  /* 0x0000000800047c02 */ /* 0x000fe20008000f00 */
[----:B------:R-:W-:Y:S01]  /*0a70*/  UMOV UR4, 32@lo(assertFunc_0) ;  /* 0x0000000000047882 */ /* 0x000fe20000000000 */
[----:B------:R-:W-:Y:S01]  /*0a80*/  IMAD.U32 R5, RZ, RZ, UR9 ;  /* 0x00000009ff057e24 */ /* 0x000fe2000f8e00ff */
[----:B------:R-:W-:Y:S01]  /*0a90*/  UMOV UR5, 32@hi(assertFunc_0) ;  /* 0x0000000000057882 */ /* 0x000fe20000000000 */
[----:B------:R-:W-:Y:S01]  /*0aa0*/  MOV R6, UR6 ;  /* 0x0000000600067c02 */ /* 0x000fe20008000f00 */
[----:B------:R-:W-:Y:S01]  /*0ab0*/  IMAD.U32 R7, RZ, RZ, UR7 ;  /* 0x00000007ff077e24 */ /* 0x000fe2000f8e00ff */
[----:B------:R-:W-:Y:S01]  /*0ac0*/  MOV R10, UR4 ;  /* 0x00000004000a7c02 */ /* 0x000fe20008000f00 */
[----:B------:R-:W-:Y:S01]  /*0ad0*/  IMAD.U32 R11, RZ, RZ, UR5 ;  /* 0x00000005ff0b7e24 */ /* 0x000fe2000f8e00ff */
[----:B------:R-:W-:-:S02]  /*0ae0*/  MOV R20, 32@lo((triton__0d1d2d3d4d5d6d7d8de9de + .L_x_0@srel)) ;  /* 0x0000000000147802 */ /* 0x000fc40000000f00 */
[----:B------:R-:W-:-:S04]  /*0af0*/  MOV R21, 32@hi((triton__0d1d2d3d4d5d6d7d8de9de + .L_x_0@srel)) ;  /* 0x0000000000157802 */ /* 0x000fc80000000f00 */
[----:B------:R-:W-:Y:S05]  /*0b00*/  CALL.ABS.NOINC `(__assertfail) ;  /* 0x0000000000007943 */ /* 0x000fea0003c00000 */
.L_x_0:
[----:B------:R-:W-:Y:S01]  /*0b10*/  ISETP.NE.AND P5, PT, R53, RZ, PT ;  /* 0x000000ff3500720c */ /* 0x000fe20003fa5270 */
[----:B------:R-:W-:Y:S01]  /*0b20*/  CS2R R4, SRZ ;  /* 0x0000000000047805 */ /* 0x000fe2000001ff00 */
[----:B------:R-:W-:Y:S01]  /*0b30*/  CS2R R6, SRZ ;  /* 0x0000000000067805 */ /* 0x000fe2000001ff00 */
[----:B------:R-:W-:-:S10]  /*0b40*/  ISETP.NE.AND P6, PT, R54, RZ, PT ;  /* 0x000000ff3600720c */ /* 0x000fd40003fc5270 */
[----:B------:R-:W-:Y:S01]  /*0b50*/  @!P5 MOV R10, R18 ;  /* 0x00000012000ad202 */ /* 0x000fe20000000f00 */
[----:B------:R-:W-:-:S05]  /*0b60*/  @!P5 IMAD.MOV.U32 R11, RZ, RZ, R17 ;  /* 0x000000ffff0bd224 */ /* 0x000fca00078e0011 */
[----:B------:R-:W2:Y:S01]  /*0b70*/  @!P5 LDG.E.EF.128 R4, [R10.64] ;  /* 0x000000240a04d981 */ /* 0x000ea2000c0e1d00 */
[----:B------:R-:W-:Y:S02]  /*0b80*/  SHF.R.S32.HI R14, RZ, 0x1f, R39 ;  /* 0x0000001fff0e7819 */ /* 0x000fe40000011427 */
[C---:B------:R-:W-:Y:S02]  /*0b90*/  LEA R8, P0, R39.reuse, c[0x0][0x188], 0x2 ;  /* 0x0000620027087a11 */ /* 0x040fe400078010ff */
[----:B------:R-:W-:Y:S02]  /*0ba0*/  IADD3 R22, P1, R22, 0x1000, RZ ;  /* 0x0000100016167810 */ /* 0x000fe40007f3e0ff */
[----:B------:R-:W-:Y:S02]  /*0bb0*/  LEA.HI.X R9, R39, c[0x0][0x18c], R14, 0x2, P0 ;  /* 0x0000630027097a11 */ /* 0x000fe400000f140e */
[----:B------:R-:W-:Y:S02]  /*0bc0*/  IADD3 R18, P0, R18, 0x1000, RZ ;  /* 0x0000100012127810 */ /* 0x000fe40007f1e0ff */
[----:B------:R-:W-:-:S03]  /*0bd0*/  IADD3.X R19, RZ, R19, RZ, P1, !PT ;  /* 0x00000013ff137210 */ /* 0x000fc60000ffe4ff */
[----:B------:R-:W-:Y:S01]  /*0be0*/  IMAD.X R17, RZ, RZ, R17, P0 ;  /* 0x000000ffff117224 */ /* 0x000fe200000e0611 */
[----:B--2---:R-:W-:Y:S02]  /*0bf0*/  SEL R3, R4, RZ, !P5 ;  /* 0x000000ff04037207 */ /* 0x004fe40006800000 */
[----:B------:R-:W-:Y:S02]  /*0c00*/  SEL R0, R5, RZ, !P5 ;  /* 0x000000ff05007207 */ /* 0x000fe40006800000 */
[----:B------:R-:W-:Y:S01]  /*0c10*/  SEL R13, R6, RZ, !P5 ;  /* 0x000000ff060d7207 */ /* 0x000fe20006800000 */
[----:B------:R-:W-:Y:S01]  /*0c20*/  FFMA R4, R3, 48, R52 ;  /* 0x4240000003047823 */ /* 0x000fe20000000034 */
[----:B------:R-:W-:Y:S01]  /*0c30*/  SEL R12, R7, RZ, !P5 ;  /* 0x000000ff070c7207 */ /* 0x000fe20006800000 */
[----:B------:R-:W-:Y:S02]  /*0c40*/  FFMA R5, R0, 48, R47 ;  /* 0x4240000000057823 */ /* 0x000fe4000000002f */
[----:B------:R-:W-:Y:S01]  /*0c50*/  FFMA R6, R13, 48, R46 ;  /* 0x424000000d067823 */ /* 0x000fe2000000002e */
[----:B------:R-:W-:Y:S01]  /*0c60*/  FMUL R11, R4, R4 ;  /* 0x00000004040b7220 */ /* 0x000fe20000400000 */
[----:B------:R-:W-:Y:S01]  /*0c70*/  FFMA R7, R12, 48, R45 ;  /* 0x424000000c077823 */ /* 0x000fe2000000002d */
[----:B------:R-:W-:Y:S01]  /*0c80*/  FMUL R10, R5, R5 ;  /* 0x00000005050a7220 */ /* 0x000fe20000400000 */
[----:B------:R-:W-:-:S02]  /*0c90*/  FMUL R3, R6, R6 ;  /* 0x0000000606037220 */ /* 0x000fc40000400000 */
[----:B------:R-:W-:Y:S01]  /*0ca0*/  FMUL R0, R7, R7 ;  /* 0x0000000707007220 */ /* 0x000fe20000400000 */
[----:B------:R0:W-:Y:S01]  /*0cb0*/  @!P5 STG.E.128 [R8.64], R4 ;  /* 0x000000040800d986 */ /* 0x0001e2000c101d24 */
[----:B------:R-:W-:Y:S02]  /*0cc0*/  FSEL R12, R11, -RZ, !P5 ;  /* 0x800000ff0b0c7208 */ /* 0x000fe40006800000 */
[----:B------:R-:W-:Y:S02]  /*0cd0*/  FSEL R11, R10, -RZ, !P5 ;  /* 0x800000ff0a0b7208 */ /* 0x000fe40006800000 */
[----:B------:R-:W-:Y:S01]  /*0ce0*/  FSEL R10, R3, -RZ, !P5 ;  /* 0x800000ff030a7208 */ /* 0x000fe20006800000 */
[----:B------:R-:W-:Y:S01]  /*0cf0*/  FADD R29, R12, R29 ;  /* 0x0000001d0c1d7221 */ /* 0x000fe20000000000 */
[----:B------:R-:W-:Y:S01]  /*0d00*/  FSEL R3, R0, -RZ, !P5 ;  /* 0x800000ff00037208 */ /* 0x000fe20006800000 */
[----:B------:R-:W-:Y:S02]  /*0d10*/  FADD R26, R11, R26 ;  /* 0x0000001a0b1a7221 */ /* 0x000fe40000000000 */
[----:B------:R-:W-:-:S02]  /*0d20*/  FADD R25, R10, R25 ;  /* 0x000000190a197221 */ /* 0x000fc40000000000 */
[----:B------:R-:W-:Y:S01]  /*0d30*/  FADD R24, R3, R24 ;  /* 0x0000001803187221 */ /* 0x000fe20000000000 */
[----:B------:R-:W-:Y:S05]  /*0d40*/  @!P6 BRA `(.L_x_1) ;  /* 0xfffff9f00000e947 */ /* 0x000fea000383ffff */
[----:B------:R-:W-:Y:S01]  /*0d50*/  WARPSYNC 0xffffffff ;  /* 0xffffffff00007948 */ /* 0x000fe20003800000 */
[----:B------:R-:W-:Y:S06]  /*0d60*/  BAR.SYNC 0x0 ;  /* 0x0000000000007b1d */ /* 0x000fec0000000000 */
[----:B------:R-:W-:-:S04]  /*0d70*/  FADD R26, R29, R26 ;  /* 0x0000001a1d1a7221 */ /* 0x000fc80000000000 */
[----:B------:R-:W-:-:S04]  /*0d80*/  FADD R25, R25, R26 ;  /* 0x0000001a19197221 */ /* 0x000fc80000000000 */
[----:B------:R-:W-:Y:S01]  /*0d90*/  FADD R25, R24, R25 ;  /* 0x0000001918197221 */ /* 0x000fe20000000000 */
[----:B------:R-:W-:Y:S05]  /*0da0*/  BRA.DIV ~URZ, `(.L_x_2) ;  /* 0x000008127f007947 */ /* 0x000fea000b800000 */
[----:B------:R-:W1:Y:S02]  /*0db0*/  SHFL.BFLY PT, R0, R25, 0x10, 0x1f ;  /* 0x0e001f0019007f89 */ /* 0x000e6400000e0000 */
[----:B-1----:R-:W-:-:S05]  /*0dc0*/  FADD R0, R25, R0 ;  /* 0x0000000019007221 */ /* 0x002fca0000000000 */
[----:B------:R-:W1:Y:S02]  /*0dd0*/  SHFL.BFLY PT, R3, R0, 0x8, 0x1f ;  /* 0x0d001f0000037f89 */ /* 0x000e6400000e0000 */
[----:B-1----:R-:W-:-:S05]  /*0de0*/  FADD R3, R0, R3 ;  /* 0x0000000300037221 */ /* 0x002fca0000000000 */
[----:B------:R-:W1:Y:S02]  /*0df0*/  SHFL.BFLY PT, R2, R3, 0x4, 0x1f ;  /* 0x0c801f0003027f89 */ /* 0x000e6400000e0000 */
[----:B-1----:R-:W-:-:S05]  /*0e00*/  FADD R2, R3, R2 ;  /* 0x0000000203027221 */ /* 0x002fca0000000000 */
[----:B0-----:R-:W0:Y:S02]  /*0e10*/  SHFL.BFLY PT, R5, R2, 0x2, 0x1f ;  /* 0x0c401f0002057f89 */ /* 0x001e2400000e0000 */
[----:B0-----:R-:W-:-:S05]  /*0e20*/  FADD R5, R2, R5 ;  /* 0x0000000502057221 */ /* 0x001fca0000000000 */
[----:B------:R0:W1:Y:S02]  /*0e30*/  SHFL.BFLY PT, R4, R5, 0x1, 0x1f ;  /* 0x0c201f0005047f89 */ /* 0x00006400000e0000 */
.L_x_3:
[----:B------:R-:W2:Y:S01]  /*0e40*/  S2R R17, SR_TID.X ;  /* 0x0000000000117919 */ /* 0x000ea20000002100 */
[C---:B------:R-:W-:Y:S01]  /*0e50*/  LOP3.LUT P2, RZ, R23.reuse, 0x1f, RZ, 0xc0, !PT ;  /* 0x0000001f17ff7812 */ /* 0x040fe2000784c0ff */
[----:B-1----:R-:W-:Y:S01]  /*0e60*/  FADD R6, R4, R5 ;  /* 0x0000000504067221 */ /* 0x002fe20000000000 */
[----:B------:R-:W-:Y:S02]  /*0e70*/  ISETP.GE.AND P0, PT, R23, 0x8, PT ;  /* 0x000000081700780c */ /* 0x000fe40003f06270 */
[----:B------:R-:W-:Y:S02]  /*0e80*/  ISETP.NE.AND P1, PT, R37, RZ, PT ;  /* 0x000000ff2500720c */ /* 0x000fe40003f25270 */
[----:B------:R-:W-:Y:S02]  /*0e90*/  MOV R45, 0x4 ;  /* 0x00000004002d7802 */ /* 0x000fe40000000f00 */
[----:B------:R-:W-:-:S03]  /*0ea0*/  SHF.R.S32.HI R15, RZ, 0x1f, R38 ;  /* 0x0000001fff0f7819 */ /* 0x000fc60000011426 */
[----:B------:R-:W-:Y:S01]  /*0eb0*/  IMAD.WIDE.U32 R44, R44, R45, c[0x0][0x180] ;  /* 0x000060002c2c7625 */ /* 0x000fe200078e002d */
[----:B--2---:R-:W-:-:S04]  /*0ec0*/  SHF.R.U32.HI R2, RZ, 0x3, R17 ;  /* 0x00000003ff027819 */ /* 0x004fc80000011611 */
[----:B0-----:R-:W-:-:S05]  /*0ed0*/  LOP3.LUT R7, R2, 0x1c, RZ, 0xc0, !PT ;  /* 0x0000001c02077812 */ /* 0x001fca00078ec0ff */
[----:B------:R-:W-:Y:S04]  /*0ee0*/  @!P2 STS [R7], R6 ;  /* 0x000000060700a388 */ /* 0x000fe80000000800 */
[----:B------:R-:W-:Y:S06]  /*0ef0*/  BAR.SYNC 0x0 ;  /* 0x0000000000007b1d */ /* 0x000fec0000000000 */
[----:B------:R-:W0:Y:S01]  /*0f00*/  @!P0 LDS R0, [R17.X4] ;  /* 0x0000000011008984 */ /* 0x000e220000004800 */
[----:B------:R-:W-:-:S03]  /*0f10*/  LEA R4, P0, R38, c[0x0][0x188], 0x2 ;  /* 0x0000620026047a11 */ /* 0x000fc600078010ff */
[----:B0-----:R-:W0:Y:S02]  /*0f20*/  SHFL.BFLY PT, R3, R0, 0x4, 0x1f ;  /* 0x0c801f0000037f89 */ /* 0x001e2400000e0000 */
[----:B0-----:R-:W-:-:S05]  /*0f30*/  FADD R3, R0, R3 ;  /* 0x0000000300037221 */ /* 0x001fca0000000000 */
[----:B------:R-:W0:Y:S02]  /*0f40*/  SHFL.BFLY PT, R2, R3, 0x2, 0x1f ;  /* 0x0c401f0003027f89 */ /* 0x000e2400000e0000 */
[----:B0-----:R-:W-:-:S05]  /*0f50*/  FADD R2, R3, R2 ;  /* 0x0000000203027221 */ /* 0x001fca0000000000 */
[----:B------:R-:W0:Y:S02]  /*0f60*/  SHFL.BFLY PT, R5, R2, 0x1, 0x1f ;  /* 0x0c201f0002057f89 */ /* 0x000e2400000e0000 */
[----:B0-----:R-:W-:Y:S01]  /*0f70*/  FADD R12, R2, R5 ;  /* 0x00000005020c7221 */ /* 0x001fe20000000000 */
[----:B------:R-:W-:-:S04]  /*0f80*/  LEA.HI.X R5, R38, c[0x0][0x18c], R15, 0x2, P0 ;  /* 0x0000630026057a11 */ /* 0x000fc800000f140f */
[----:B------:R-:W-:Y:S04]  /*0f90*/  @P1 STS [R17.X4], R12 ;  /* 0x0000000c11001388 */ /* 0x000fe80000004800 */
[----:B------:R-:W-:Y:S06]  /*0fa0*/  BAR.SYNC 0x0 ;  /* 0x0000000000007b1d */ /* 0x000fec0000000000 */
[----:B------:R-:W2:Y:S04]  /*0fb0*/  LDG.E.EL.128 R8, [R44.64] ;  /* 0x000000242c087981 */ /* 0x000ea8000c2e1d00 */
[----:B------:R-:W3:Y:S01]  /*0fc0*/  LDG.E.EF.128 R4, [R4.64] ;  /* 0x0000002404047981 */ /* 0x000ee2000c0e1d00 */
[----:B------:R-:W-:Y:S01]  /*0fd0*/  IMAD.MOV.U32 R3, RZ, RZ, 0x39e38e39 ;  /* 0x39e38e39ff037424 */ /* 0x000fe200078e00ff */
[----:B------:R-:W-:-:S02]  /*0fe0*/  SHF.R.S32.HI R21, RZ, 0x1f, R36 ;  /* 0x0000001fff157819 */ /* 0x000fc40000011424 */
[----:B------:R-:W0:Y:S02]  /*0ff0*/  LDS R0, [RZ] ;  /* 0x00000000ff007984 */ /* 0x000e240000000800 */
[----:B0-----:R-:W-:-:S06]  /*1000*/  FFMA R0, R0, R3, 9.9999997473787516356e-06 ;  /* 0x3727c5ac00007423 */ /* 0x001fcc0000000003 */
[----:B------:R-:W3:Y:S01]  /*1010*/  MUFU.RSQ R0, R0 ;  /* 0x0000000000007308 */ /* 0x000ee20000001400 */
[----:B--2---:R-:W-:Y:S01]  /*1020*/  FADD R13, R8, 1 ;  /* 0x3f800000080d7421 */ /* 0x004fe20000000000 */
[----:B------:R-:W-:Y:S01]  /*1030*/  FADD R8, R9, 1 ;  /* 0x3f80000009087421 */ /* 0x000fe20000000000 */
[----:B------:R-:W-:Y:S01]  /*1040*/  FADD R9, R10, 1 ;  /* 0x3f8000000a097421 */ /* 0x000fe20000000000 */
[----:B------:R-:W-:Y:S01]  /*1050*/  FADD R10, R11, 1 ;  /* 0x3f8000000b0a7421 */ /* 0x000fe20000000000 */
[-C--:B---3--:R-:W-:Y:S01]  /*1060*/  FMUL R3, R5, R0.reuse ;  /* 0x0000000005037220 */ /* 0x088fe20000400000 */
[-C--:B------:R-:W-:Y:S01]  /*1070*/  FMUL R2, R4, R0.reuse ;  /* 0x0000000004027220 */ /* 0x080fe20000400000 */
[-C--:B------:R-:W-:Y:S01]  /*1080*/  FMUL R6, R6, R0.reuse ;  /* 0x0000000006067220 */ /* 0x080fe20000400000 */
[----:B------:R-:W-:Y:S01]  /*1090*/  FMUL R7, R7, R0 ;  /* 0x0000000007077220 */ /* 0x000fe20000400000 */
[----:B------:R-:W-:Y:S01]  /*10a0*/  FMUL R4, R3, R8 ;  /* 0x0000000803047220 */ /* 0x000fe20000400000 */
[----:B------:R-:W-:Y:S01]  /*10b0*/  SHF.L.U32 R8, R38, 0x1, RZ ;  /* 0x0000000126087819 */ /* 0x000fe200000006ff */
[----:B------:R-:W-:Y:S01]  /*10c0*/  FMUL R13, R2, R13 ;  /* 0x0000000d020d7220 */ /* 0x000fe20000400000 */
[----:B------:R-:W-:Y:S01]  /*10d0*/  FMUL R6, R6, R9 ;  /* 0x0000000906067220 */ /* 0x000fe20000400000 */
[----:B------:R-:W-:Y:S01]  /*10e0*/  FMUL R7, R7, R10 ;  /* 0x0000000a07077220 */ /* 0x000fe20000400000 */
[----:B------:R-:W-:-:S02]  /*10f0*/  SHF.L.U64.HI R5, R38, 0x1, R15 ;  /* 0x0000000126057819 */ /* 0x000fc4000001020f */
[C---:B------:R-:W-:Y:S02]  /*1100*/  IADD3 R2, P0, R8.reuse, c[0x0][0x190], RZ ;  /* 0x0000640008027a10 */ /* 0x040fe40007f1e0ff */
[----:B------:R-:W-:Y:S02]  /*1110*/  IADD3 R8, P1, R8, c[0x0][0x198], RZ ;  /* 0x0000660008087a10 */ /* 0x000fe40007f3e0ff */
[----:B------:R-:W-:Y:S02]  /*1120*/  LEA R10, P2, R36, c[0x0][0x188], 0x2 ;  /* 0x00006200240a7a11 */ /* 0x000fe400078410ff */
[----:B------:R-:W-:Y:S02]  /*1130*/  F2FP.BF16.F32.PACK_AB R12, R4, R13 ;  /* 0x0000000d040c723e */ /* 0x000fe400000010ff */
[----:B------:R-:W-:Y:S02]  /*1140*/  IADD3.X R3, R5, c[0x0][0x194], RZ, P0, !PT ;  /* 0x0000650005037a10 */ /* 0x000fe400007fe4ff */
[----:B------:R-:W-:-:S02]  /*1150*/  F2FP.BF16.F32.PACK_AB R13, R7, R6 ;  /* 0x00000006070d723e */ /* 0x000fc400000010ff */
[----:B------:R-:W-:Y:S02]  /*1160*/  IADD3.X R9, R5, c[0x0][0x19c], RZ, P1, !PT ;  /* 0x0000670005097a10 */ /* 0x000fe40000ffe4ff */
[C-C-:B------:R-:W-:Y:S01]  /*1170*/  LEA.HI.X R11, R36.reuse, c[0x0][0x18c], R21.reuse, 0x2, P2 ;  /* 0x00006300240b7a11 */ /* 0x140fe200010f1415 */
[----:B------:R-:W-:Y:S04]  /*1180*/  STG.E.64 [R2.64], R12 ;  /* 0x0000000c02007986 */ /* 0x000fe8000c101b24 */
[----:B------:R0:W-:Y:S04]  /*1190*/  STG.E.64 [R8.64], R12 ;  /* 0x0000000c08007986 */ /* 0x0001e8000c101b24 */
[----:B------:R-:W2:Y:S04]  /*11a0*/  LDG.E.EL.128 R4, [R44.64+0x1000] ;  /* 0x001000242c047981 */ /* 0x000ea8000c2e1d00 */
[----:B------:R-:W3:Y:S01]  /*11b0*/  LDG.E.EF.128 R16, [R10.64] ;  /* 0x000000240a107981 */ /* 0x000ee2000c0e1d00 */
[----:B0-----:R-:W-:Y:S01]  /*11c0*/  IMAD.SHL.U32 R8, R36, 0x2, RZ ;  /* 0x0000000224087824 */ /* 0x001fe200078e00ff */
[----:B------:R-:W-:Y:S01]  /*11d0*/  ISETP.GE.U32.AND P3, PT, R31, 0x900, PT ;  /* 0x000009001f00780c */ /* 0x000fe20003f66070 */
[----:B--2---:R-:W-:Y:S01]  /*11e0*/  FADD R15, R4, 1 ;  /* 0x3f800000040f7421 */ /* 0x004fe20000000000 */
[----:B------:R-:W-:Y:S01]  /*11f0*/  FADD R4, R5, 1 ;  /* 0x3f80000005047421 */ /* 0x000fe20000000000 */
[----:B------:R-:W-:Y:S01]  /*1200*/  FADD R2, R7, 1 ;  /* 0x3f80000007027421 */ /* 0x000fe20000000000 */
[C---:B---3--:R-:W-:Y:S01]  /*1210*/  FMUL R16, R0.reuse, R16 ;  /* 0x0000001000107220 */ /* 0x048fe20000400000 */
[C---:B------:R-:W-:Y:S01]  /*1220*/  FMUL R17, R0.reuse, R17 ;  /* 0x0000001100117220 */ /* 0x040fe20000400000 */
[C---:B------:R-:W-:Y:S01]  /*1230*/  FMUL R19, R0.reuse, R19 ;  /* 0x0000001300137220 */ /* 0x040fe20000400000 */
[----:B------:R-:W-:Y:S01]  /*1240*/  FMUL R18, R0, R18 ;  /* 0x0000001200127220 */ /* 0x000fe20000400000 */
[----:B------:R-:W-:Y:S01]  /*1250*/  FADD R5, R6, 1 ;  /* 0x3f80000006057421 */ /* 0x000fe20000000000 */
[----:B------:R-:W-:Y:S01]  /*1260*/  FMUL R15, R16, R15 ;  /* 0x0000000f100f7220 */ /* 0x000fe20000400000 */
[----:B------:R-:W-:Y:S01]  /*1270*/  FMUL R4, R17, R4 ;  /* 0x0000000411047220 */ /* 0x000fe20000400000 */
[----:B------:R-:W-:Y:S01]  /*1280*/  FMUL R6, R19, R2 ;  /* 0x0000000213067220 */ /* 0x000fe20000400000 */
[----:B------:R-:W-:-:S02]  /*1290*/  SHF.L.U64.HI R7, R36, 0x1, R21 ;  /* 0x0000000124077819 */ /* 0x000fc40000010215 */
[----:B------:R-:W-:Y:S01]  /*12a0*/  IADD3 R2, P0, R8, c[0x0][0x190], RZ ;  /* 0x0000640008027a10 */ /* 0x000fe20007f1e0ff */
[----:B------:R-:W-:Y:S01]  /*12b0*/  FMUL R5, R18, R5 ;  /* 0x0000000512057220 */ /* 0x000fe20000400000 */
[----:B------:R-:W-:Y:S02]  /*12c0*/  F2FP.BF16.F32.PACK_AB R12, R4, R15 ;  /* 0x0000000f040c723e */ /* 0x000fe400000010ff */
[----:B------:R-:W-:Y:S02]  /*12d0*/  IADD3 R8, P1, R8, c[0x0][0x198], RZ ;  /* 0x0000660008087a10 */ /* 0x000fe40007f3e0ff */
[C---:B------:R-:W-:Y:S02]  /*12e0*/  IADD3.X R3, R7.reuse, c[0x0][0x194], RZ, P0, !PT ;  /* 0x0000650007037a10 */ /* 0x040fe400007fe4ff */
[----:B------:R-:W-:Y:S02]  /*12f0*/  SHF.R.S32.HI R15, RZ, 0x1f, R30 ;  /* 0x0000001fff0f7819 */ /* 0x000fe4000001141e */
[----:B------:R-:W-:Y:S01]  /*1300*/  LEA R10, P0, R30, c[0x0][0x188], 0x2 ;  /* 0x000062001e0a7a11 */ /* 0x000fe200078010ff */
[----:B------:R-:W-:Y:S01]  /*1310*/  CS2R R16, SRZ ;  /* 0x0000000000107805 */ /* 0x000fe2000001ff00 */
[----:B------:R-:W-:Y:S01]  /*1320*/  F2FP.BF16.F32.PACK_AB R13, R6, R5 ;  /* 0x00000005060d723e */ /* 0x000fe200000010ff */
[----:B------:R-:W-:Y:S01]  /*1330*/  CS2R R18, SRZ ;  /* 0x0000000000127805 */ /* 0x000fe2000001ff00 */
[----:B------:R-:W-:Y:S01]  /*1340*/  IADD3.X R9, R7, c[0x0][0x19c], RZ, P1, !PT ;  /* 0x0000670007097a10 */ /* 0x000fe20000ffe4ff */
[----:B------:R-:W-:Y:S01]  /*1350*/  CS2R R4, SRZ ;  /* 0x0000000000047805 */ /* 0x000fe2000001ff00 */
[C-C-:B------:R-:W-:Y:S01]  /*1360*/  LEA.HI.X R11, R30.reuse, c[0x0][0x18c], R15.reuse, 0x2, P0 ;  /* 0x000063001e0b7a11 */ /* 0x140fe200000f140f */
[----:B------:R-:W-:Y:S01]  /*1370*/  CS2R R6, SRZ ;  /* 0x0000000000067805 */ /* 0x000fe2000001ff00 */
[----:B------:R-:W-:Y:S04]  /*1380*/  STG.E.64 [R2.64], R12 ;  /* 0x0000000c02007986 */ /* 0x000fe8000c101b24 */
[----:B------:R0:W-:Y:S04]  /*1390*/  STG.E.64 [R8.64], R12 ;  /* 0x0000000c08007986 */ /* 0x0001e8000c101b24 */
[----:B------:R1:W0:Y:S04]  /*13a0*/  @!P3 LDG.E.EF.128 R16, [R10.64] ;  /* 0x000000240a10b981 */ /* 0x000228000c0e1d00 */
[----:B------:R-:W2:Y:S01]  /*13b0*/  @!P3 LDG.E.EL.128 R4, [R44.64+0x2000] ;  /* 0x002000242c04b981 */ /* 0x000ea2000c2e1d00 */
[----:B-1----:R-:W-:-:S02]  /*13c0*/  SHF.L.U64.HI R10, R30, 0x1, R15 ;  /* 0x000000011e0a7819 */ /* 0x002fc4000001020f */
[----:B------:R-:W-:Y:S02]  /*13d0*/  SHF.L.U32 R30, R30, 0x1, RZ ;  /* 0x000000011e1e7819 */ /* 0x000fe400000006ff */
[----:B0-----:R-:W-:Y:S02]  /*13e0*/  SEL R9, R18, RZ, !P3 ;  /* 0x000000ff12097207 */ /* 0x001fe40005800000 */
[----:B------:R-:W-:Y:S02]  /*13f0*/  SEL R3, R16, RZ, !P3 ;  /* 0x000000ff10037207 */ /* 0x000fe40005800000 */
[----:B--2---:R-:W-:Y:S01]  /*1400*/  SEL R4, R4, RZ, !P3 ;  /* 0x000000ff04047207 */ /* 0x004fe20005800000 */
[C---:B------:R-:W-:Y:S01]  /*1410*/  FMUL R8, R0.reuse, R9 ;  /* 0x0000000900087220 */ /* 0x040fe20000400000 */
[----:B------:R-:W-:Y:S01]  /*1420*/  SEL R17, R17, RZ, !P3 ;  /* 0x000000ff11117207 */ /* 0x000fe20005800000 */
[----:B------:R-:W-:Y:S01]  /*1430*/  FMUL R2, R0, R3 ;  /* 0x0000000300027220 */ /* 0x000fe20000400000 */
[----:B------:R-:W-:Y:S01]  /*1440*/  SEL R5, R5, RZ, !P3 ;  /* 0x000000ff05057207 */ /* 0x000fe20005800000 */
[----:B------:R-:W-:Y:S01]  /*1450*/  FADD R9, R4, 1 ;  /* 0x3f80000004097421 */ /* 0x000fe20000000000 */
[----:B------:R-:W-:-:S02]  /*1460*/  SEL R19, R19, RZ, !P3 ;  /* 0x000000ff13137207 */ /* 0x000fc40005800000 */
[----:B------:R-:W-:Y:S02]  /*1470*/  SEL R6, R6, RZ, !P3 ;  /* 0x000000ff06067207 */ /* 0x000fe40005800000 */
[----:B------:R-:W-:Y:S01]  /*1480*/  SEL R7, R7, RZ, !P3 ;  /* 0x000000ff07077207 */ /* 0x000fe20005800000 */
[----:B------:R-:W-:Y:S01]  /*1490*/  FMUL R9, R2, R9 ;  /* 0x0000000902097220 */ /* 0x000fe20000400000 */
[C---:B------:R-:W-:Y:S01]  /*14a0*/  FMUL R3, R0.reuse, R17 ;  /* 0x0000001100037220 */ /* 0x040fe20000400000 */
[----:B------:R-:W-:Y:S01]  /*14b0*/  FADD R2, R5, 1 ;  /* 0x3f80000005027421 */ /* 0x000fe20000000000 */
[----:B------:R-:W-:Y:S01]  /*14c0*/  FMUL R0, R0, R19 ;  /* 0x0000001300007220 */ /* 0x000fe20000400000 */
[----:B------:R-:W-:Y:S01]  /*14d0*/  FADD R5, R6, 1 ;  /* 0x3f80000006057421 */ /* 0x000fe20000000000 */
[----:B------:R-:W-:Y:S01]  /*14e0*/  FADD R7, R7, 1 ;  /* 0x3f80000007077421 */ /* 0x000fe20000000000 */
[----:B------:R-:W-:Y:S01]  /*14f0*/  FMUL R4, R3, R2 ;  /* 0x0000000203047220 */ /* 0x000fe20000400000 */
[----:B------:R-:W-:Y:S01]  /*1500*/  IADD3 R2, P0, R30, c[0x0][0x190], RZ ;  /* 0x000064001e027a10 */ /* 0x000fe20007f1e0ff */
[----:B------:R-:W-:Y:S01]  /*1510*/  FMUL R5, R8, R5 ;  /* 0x0000000508057220 */ /* 0x000fe20000400000 */
[----:B------:R-:W-:-:S02]  /*1520*/  FMUL R0, R0, R7 ;  /* 0x0000000700007220 */ /* 0x000fc40000400000 */
[----:B------:R-:W-:Y:S02]  /*1530*/  F2FP.BF16.F32.PACK_AB R6, R4, R9 ;  /* 0x000000090406723e */ /* 0x000fe400000010ff */
[----:B------:R-:W-:Y:S02]  /*1540*/  IADD3.X R3, R10, c[0x0][0x194], RZ, P0, !PT ;  /* 0x000065000a037a10 */ /* 0x000fe400007fe4ff */
[----:B------:R-:W-:Y:S02]  /*1550*/  F2FP.BF16.F32.PACK_AB R7, R0, R5 ;  /* 0x000000050007723e */ /* 0x000fe400000010ff */
[----:B------:R-:W-:-:S03]  /*1560*/  IADD3 R4, P1, R30, c[0x0][0x198], RZ ;  /* 0x000066001e047a10 */ /* 0x000fc60007f3e0ff */
[----:B------:R0:W-:Y:S01]  /*1570*/  @!P3 STG.E.64 [R2.64], R6 ;  /* 0x000000060200b986 */ /* 0x0001e2000c101b24 */
[----:B------:R-:W-:Y:S01]  /*1580*/  IADD3.X R5, R10, c[0x0][0x19c], RZ, P1, !PT ;  /* 0x000067000a057a10 */ /* 0x000fe20000ffe4ff */
[----:B------:R-:W-:Y:S08]  /*1590*/  @P3 EXIT ;  /* 0x000000000000394d */ /* 0x000ff00003800000 */
[----:B------:R-:W-:Y:S01]  /*15a0*/  STG.E.64 [R4.64], R6 ;  /* 0x0000000604007986 */ /* 0x000fe2000c101b24 */
[----:B------:R-:W-:Y:S05]  /*15b0*/  EXIT ;  /* 0x000000000000794d */ /* 0x000fea0003800000 */
.L_x_2:
[----:B0-----:R-:W-:Y:S01]  /*15c0*/  MOV R5, R25 ;  /* 0x0000001900057202 */ /* 0x001fe20000000f00 */
[----:B------:R-:W-:Y:S01]  /*15d0*/  IMAD.MOV.U32 R4, RZ, RZ, 0x10 ;  /* 0x00000010ff047424 */ /* 0x000fe200078e00ff */
[----:B------:R-:W-:Y:S01]  /*15e0*/  MOV R0, 0x1f ;  /* 0x0000001f00007802 */ /* 0x000fe20000000f00 */
[----:B------:R-:W-:Y:S01]  /*15f0*/  IMAD.MOV.U32 R7, RZ, RZ, -0x1 ;  /* 0xffffffffff077424 */ /* 0x000fe200078e00ff */
[----:B------:R-:W-:-:S02]  /*1600*/  MOV R2, 0x1620 ;  /* 0x0000162000027802 */ /* 0x000fc40000000f00 */
[----:B------:R-:W-:Y:S05]  /*1610*/  CALL.REL.NOINC `($__internal_0_$__cuda_sm70_shflsync_bfly) ;  /* 0x0000011000007944 */ /* 0x000fea0003c00000 */
[----:B01----:R-:W-:Y:S01]  /*1620*/  FADD R5, R25, R4 ;  /* 0x0000000419057221 */ /* 0x003fe20000000000 */
[----:B------:R-:W-:Y:S02]  /*1630*/  MOV R4, 0x8 ;  /* 0x0000000800047802 */ /* 0x000fe40000000f00 */
[----:B------:R-:W-:-:S02]  /*1640*/  MOV R2, 0x1660 ;  /* 0x0000166000027802 */ /* 0x000fc40000000f00 */
[----:B------:R-:W-:Y:S05]  /*1650*/  CALL.REL.NOINC `($__internal_0_$__cuda_sm70_shflsync_bfly) ;  /* 0x000000d000007944 */ /* 0x000fea0003c00000 */
[----:B01----:R-:W-:Y:S01]  /*1660*/  FADD R5, R5, R4 ;  /* 0x0000000405057221 */ /* 0x003fe20000000000 */
[----:B------:R-:W-:Y:S01]  /*1670*/  IMAD.MOV.U32 R4, RZ, RZ, 0x4 ;  /* 0x00000004ff047424 */ /* 0x000fe200078e00ff */
[----:B------:R-:W-:-:S02]  /*1680*/  MOV R2, 0x16a0 ;  /* 0x000016a000027802 */ /* 0x000fc40000000f00 */
[----:B------:R-:W-:Y:S05]  /*1690*/  CALL.REL.NOINC `($__internal_0_$__cuda_sm70_shflsync_bfly) ;  /* 0x0000009000007944 */ /* 0x000fea0003c00000 */
[----:B01----:R-:W-:Y:S01]  /*16a0*/  FADD R5, R5, R4 ;  /* 0x0000000405057221 */ /* 0x003fe20000000000 */
[----:B------:R-:W-:-:S02]  /*16b0*/  MOV R4, 0x2 ;  /* 0x0000000200047802 */ /* 0x000fc40000000f00 */
[----:B------:R-:W-:-:S02]  /*16c0*/  MOV R2, 0x16e0 ;  /* 0x000016e000027802 */ /* 0x000fc40000000f00 */
[----:B------:R-:W-:Y:S05]  /*16d0*/  CALL.REL.NOINC `($__internal_0_$__cuda_sm70_shflsync_bfly) ;  /* 0x0000005000007944 */ /* 0x000fea0003c00000 */
[----:B01----:R-:W-:Y:S01]  /*16e0*/  FADD R5, R5, R4 ;  /* 0x0000000405057221 */ /* 0x003fe20000000000 */
[----:B------:R-:W-:Y:S01]  /*16f0*/  IMAD.MOV.U32 R4, RZ, RZ, 0x1 ;  /* 0x00000001ff047424 */ /* 0x000fe200078e00ff */
[----:B------:R-:W-:-:S02]  /*1700*/  MOV R2, 0x1720 ;  /* 0x0000172000027802 */ /* 0x000fc40000000f00 */
[----:B------:R-:W-:Y:S05]  /*1710*/  CALL.REL.NOINC `($__internal_0_$__cuda_sm70_shflsync_bfly) ;  /* 0x0000001000007944 */ /* 0x000fea0003c00000 */
[----:B------:R-:W-:Y:S05]  /*1720*/  BRA `(.L_x_3) ;  /* 0xfffff71000007947 */ /* 0x000fea000383ffff */
        .weak           $__internal_0_$__cuda_sm70_shflsync_bfly
        .type           $__internal_0_$__cuda_sm70_shflsync_bfly,@function
        .size           $__internal_0_$__cuda_sm70_shflsync_bfly,(.L_x_5 - $__internal_0_$__cuda_sm70_shflsync_bfly)
$__internal_0_$__cuda_sm70_shflsync_bfly:
[----:B------:R-:W-:Y:S01]  /*1730*/  IMAD.MOV.U32 R3, RZ, RZ, 0x0 ;  /* 0x00000000ff037424 */ /* 0x000fe200078e00ff */
[----:B------:R0:W1:Y:S03]  /*1740*/  SHFL.BFLY PT, R4, R5, R4, R0 ;  /* 0x0c00000405047389 */ /* 0x00006600000e0000 */
[----:B------:R-:W-:Y:S05]  /*1750*/  RET.REL.NODEC R2 `(triton__0d1d2d3d4d5d6d7d8de9de) ;  /* 0xffffe8a002007950 */ /* 0x000fea0003c3ffff */
.L_x_4:
[----:B------:R-:W-:-:S00]  /*1760*/  BRA `(.L_x_4) ;  /* 0xfffffff000007947 */ /* 0x000fc0000383ffff */
[----:B------:R-:W-:-:S00]  /*1770*/  NOP ;  /* 0x0000000000007918 */ /* 0x000fc00000000000 */
        /* <DEDUP_REMOVED lines=8> */
.L_x_5:


//--------------------- .nv.global.init           --------------------------
	.section	.nv.global.init,"aw",@progbits
.nv.global.init:
	.type		assertFunc_0,@object
	.size		assertFunc_0,(_$_str - assertFunc_0)
assertFunc_0:
        /*0000*/ 	.byte	0x3c, 0x6d, 0x6f, 0x64, 0x75, 0x6c, 0x65, 0x3e
	.type		_$_str,@object
	.size		_$_str,(assertMessage_0 - _$_str)
_$_str:
        /*0008*/ 	.byte	0x5f, 0x5f, 0x43, 0x55, 0x44, 0x41, 0x5f, 0x46, 0x54, 0x5a, 0x00
	.type		assertMessage_0,@object
	.size		assertMessage_0,(assertFile_0 - assertMessage_0)
assertMessage_0:
        /*0013*/ 	.byte	0x69, 0x6e, 0x64, 0x65, 0x78, 0x20, 0x6f, 0x75, 0x74, 0x20, 0x6f, 0x66, 0x20, 0x62, 0x6f, 0x75
        /*0023*/ 	.byte	0x6e, 0x64, 0x73, 0x3a, 0x20, 0x30, 0x20, 0x3c, 0x3d, 0x20, 0x74, 0x6d, 0x70, 0x32, 0x33, 0x20
        /*0033*/ 	.byte	0x3c, 0x20, 0x32, 0x38, 0x38, 0x32, 0x35, 0x36
	.type		assertFile_0,@object
	.size		assertFile_0,(.L_1 - assertFile_0)
assertFile_0:
        /*003b*/ 	.byte	0x2f, 0x68, 0x6f, 0x6d, 0x65, 0x2f, 0x7a, 0x65, 0x75, 0x73, 0x2f, 0x6d, 0x69, 0x6e, 0x69, 0x63
        /*004b*/ 	.byte	0x6f, 0x6e, 0x64, 0x61, 0x33, 0x2f, 0x65, 0x6e, 0x76, 0x73, 0x2f, 0x63, 0x6c, 0x6f, 0x75, 0x64
        /*005b*/ 	.byte	0x73, 0x70, 0x61, 0x63, 0x65, 0x2f, 0x6c, 0x69, 0x62, 0x2f, 0x70, 0x79, 0x74, 0x68, 0x6f, 0x6e
        /*006b*/ 	.byte	0x33, 0x2e, 0x31, 0x30, 0x2f, 0x73, 0x69, 0x74, 0x65, 0x2d, 0x70, 0x61, 0x63, 0x6b, 0x61, 0x67
        /*007b*/ 	.byte	0x65, 0x73, 0x2f, 0x74, 0x6f, 0x72, 0x63, 0x68, 0x2f, 0x5f, 0x69, 0x6e, 0x64, 0x75, 0x63, 0x74
        /*008b*/ 	.byte	0x6f, 0x72, 0x2f, 0x63, 0x6f, 0x64, 0x65, 0x63, 0x61, 0x63, 0x68, 0x65, 0x2e, 0x70, 0x79
.L_1:


//--------------------- .nv.shared.triton__0d1d2d3d4d5d6d7d8de9de --------------------------
	.section	.nv.shared.triton__0d1d2d3d4d5d6d7d8de9de,"aw",@nobits
	.align	16


//--------------------- SYMBOLS --------------------------

	.type		__assertfail,@function
